//
// Generated by NVIDIA NVVM Compiler
//
// Compiler Build ID: CL-36424714
// Cuda compilation tools, release 13.0, V13.0.88
// Based on NVVM 20.0.0
//

.version 9.0
.target sm_100
.address_size 64

	// .globl	_Z17bitonic_sort_stepPiii

.visible .entry _Z17bitonic_sort_stepPiii(
	.param .u64 .ptr .align 1 _Z17bitonic_sort_stepPiii_param_0,
	.param .u32 _Z17bitonic_sort_stepPiii_param_1,
	.param .u32 _Z17bitonic_sort_stepPiii_param_2
)
{
	.reg .pred 	%p<5>;
	.reg .b32 	%r<13>;
	.reg .b64 	%rd<11>;

	ld.param.u64 	%rd6, [_Z17bitonic_sort_stepPiii_param_0];
	ld.param.u32 	%r8, [_Z17bitonic_sort_stepPiii_param_1];
	ld.param.u32 	%r7, [_Z17bitonic_sort_stepPiii_param_2];
	cvta.to.global.u64 	%rd1, %rd6;
	mov.u32 	%r9, %tid.x;
	mov.u32 	%r10, %ntid.x;
	mov.u32 	%r11, %ctaid.x;
	mad.lo.s32 	%r1, %r10, %r11, %r9;
	xor.b32  	%r2, %r8, %r1;
	setp.le.u32 	%p1, %r2, %r1;
	@%p1 bra 	$L__BB0_6;
	and.b32  	%r12, %r7, %r1;
	setp.ne.s32 	%p2, %r12, 0;
	@%p2 bra 	$L__BB0_4;
	mul.wide.u32 	%rd9, %r1, 4;
	add.s64 	%rd2, %rd1, %rd9;
	ld.global.u32 	%r3, [%rd2];
	mul.wide.u32 	%rd10, %r2, 4;
	add.s64 	%rd3, %rd1, %rd10;
	ld.global.u32 	%r4, [%rd3];
	setp.le.s32 	%p4, %r3, %r4;
	@%p4 bra 	$L__BB0_6;
	st.global.u32 	[%rd2], %r4;
	st.global.u32 	[%rd3], %r3;
	bra.uni 	$L__BB0_6;
$L__BB0_4:
	mul.wide.u32 	%rd7, %r1, 4;
	add.s64 	%rd4, %rd1, %rd7;
	ld.global.u32 	%r5, [%rd4];
	mul.wide.u32 	%rd8, %r2, 4;
	add.s64 	%rd5, %rd1, %rd8;
	ld.global.u32 	%r6, [%rd5];
	setp.ge.s32 	%p3, %r5, %r6;
	@%p3 bra 	$L__BB0_6;
	st.global.u32 	[%rd4], %r6;
	st.global.u32 	[%rd5], %r5;
$L__BB0_6:
	ret;

}


// ===== COMPILED SASS (sm_100) =====

	.target	sm_100

	.elftype	@"ET_EXEC"


//--------------------- .note.nv.tkinfo           --------------------------
	.section	.note.nv.tkinfo,"",@"SHT_NOTE"
	.sectionflags	@"SHF_NOTE_NV_TKINFO"
	.tkinfo
        /*0018*/ 	.word	0x00000002
        /*0030*/ 	.string	""
        /*0030*/ 	.string	"ptxas"
        /*0030*/ 	.string	"Cuda compilation tools, release 13.0, V13.0.88"
        /*0030*/ 	.string	"Build cuda_13.0.r13.0/compiler.36424714_0"
        /*0030*/ 	.string	"-arch sm_100 -m 64 "



//--------------------- .note.nv.cuinfo           --------------------------
	.section	.note.nv.cuinfo,"",@"SHT_NOTE"
	.sectionflags	@"SHF_NOTE_NV_CUINFO"
        /*0018*/ 	.short	0x0002
        /*001a*/ 	.short	0x0064
        /*001c*/ 	.short	0x0082
	.zero		2


//--------------------- .nv.info                  --------------------------
	.section	.nv.info,"",@"SHT_CUDA_INFO"
	.align	4


	//----- nvinfo : EIATTR_REGCOUNT
	.align		4
        /*0000*/ 	.byte	0x04, 0x2f
        /*0002*/ 	.short	(.L_1 - .L_0)
	.align		4
.L_0:
        /*0004*/ 	.word	index@(_Z17bitonic_sort_stepPiii)
        /*0008*/ 	.word	0x0000000c


	//----- nvinfo : EIATTR_FRAME_SIZE
	.align		4
.L_1:
        /*000c*/ 	.byte	0x04, 0x11
        /*000e*/ 	.short	(.L_3 - .L_2)
	.align		4
.L_2:
        /*0010*/ 	.word	index@(_Z17bitonic_sort_stepPiii)
        /*0014*/ 	.word	0x00000000


	//----- nvinfo : EIATTR_MIN_STACK_SIZE
	.align		4
.L_3:
        /*0018*/ 	.byte	0x04, 0x12
        /*001a*/ 	.short	(.L_5 - .L_4)
	.align		4
.L_4:
        /*001c*/ 	.word	index@(_Z17bitonic_sort_stepPiii)
        /*0020*/ 	.word	0x00000000
.L_5:


//--------------------- .nv.compat                --------------------------
	.section	.nv.compat,"",@"SHT_CUDA_COMPAT_INFO"
	.align	4
        /*0000*/ 	.byte	0x02, 0x09, 0x00, 0x00, 0x02, 0x02, 0x01, 0x00, 0x02, 0x05, 0x05, 0x00, 0x03, 0x07, 0x01, 0x01
        /*0010*/ 	.byte	0x02, 0x03, 0x00, 0x00, 0x02, 0x06, 0x01, 0x00, 0x04, 0x0b, 0x08, 0x00, 0x09, 0x00, 0x00, 0x00
        /*0020*/ 	.byte	0x00, 0x00, 0x00, 0x00


//--------------------- .nv.info._Z17bitonic_sort_stepPiii --------------------------
	.section	.nv.info._Z17bitonic_sort_stepPiii,"",@"SHT_CUDA_INFO"
	.sectionflags	@""
	.align	4


	//----- nvinfo : EIATTR_CUDA_API_VERSION
	.align		4
        /*0000*/ 	.byte	0x04, 0x37
        /*0002*/ 	.short	(.L_7 - .L_6)
.L_6:
        /*0004*/ 	.word	0x00000082


	//----- nvinfo : EIATTR_KPARAM_INFO
	.align		4
.L_7:
        /*0008*/ 	.byte	0x04, 0x17
        /*000a*/ 	.short	(.L_9 - .L_8)
.L_8:
        /*000c*/ 	.word	0x00000000
        /*0010*/ 	.short	0x0002
        /*0012*/ 	.short	0x000c
        /*0014*/ 	.byte	0x00, 0xf0, 0x11, 0x00


	//----- nvinfo : EIATTR_KPARAM_INFO
	.align		4
.L_9:
        /*0018*/ 	.byte	0x04, 0x17
        /*001a*/ 	.short	(.L_11 - .L_10)
.L_10:
        /*001c*/ 	.word	0x00000000
        /*0020*/ 	.short	0x0001
        /*0022*/ 	.short	0x0008
        /*0024*/ 	.byte	0x00, 0xf0, 0x11, 0x00


	//----- nvinfo : EIATTR_KPARAM_INFO
	.align		4
.L_11:
        /*0028*/ 	.byte	0x04, 0x17
        /*002a*/ 	.short	(.L_13 - .L_12)
.L_12:
        /*002c*/ 	.word	0x00000000
        /*0030*/ 	.short	0x0000
        /*0032*/ 	.short	0x0000
        /*0034*/ 	.byte	0x00, 0xf5, 0x21, 0x00


	//----- nvinfo : EIATTR_SPARSE_MMA_MASK
	.align		4
.L_13:
        /*0038*/ 	.byte	0x03, 0x50
        /*003a*/ 	.short	0x0000


	//----- nvinfo : EIATTR_MAXREG_COUNT
	.align		4
        /*003c*/ 	.byte	0x03, 0x1b
        /*003e*/ 	.short	0x00ff


	//----- nvinfo : EIATTR_MERCURY_ISA_VERSION
	.align		4
        /*0040*/ 	.byte	0x03, 0x5f
        /*0042*/ 	.short	0x0101


	//----- nvinfo : EIATTR_VRC_CTA_INIT_COUNT
	.align		4
        /*0044*/ 	.byte	0x02, 0x4a
	.zero		1
	.zero		1


	//----- nvinfo : EIATTR_EXIT_INSTR_OFFSETS
	.align		4
        /*0048*/ 	.byte	0x04, 0x1c
        /*004a*/ 	.short	(.L_15 - .L_14)


	//   ....[0]....
.L_14:
        /*004c*/ 	.word	0x00000080


	//   ....[1]....
        /*0050*/ 	.word	0x00000130


	//   ....[2]....
        /*0054*/ 	.word	0x00000160


	//   ....[3]....
        /*0058*/ 	.word	0x000001d0


	//   ....[4]....
        /*005c*/ 	.word	0x00000200


	//----- nvinfo : EIATTR_CRS_STACK_SIZE
	.align		4
.L_15:
        /*0060*/ 	.byte	0x04, 0x1e
        /*0062*/ 	.short	(.L_17 - .L_16)
.L_16:
        /*0064*/ 	.word	0x00000000


	//----- nvinfo : EIATTR_CBANK_PARAM_SIZE
	.align		4
.L_17:
        /*0068*/ 	.byte	0x03, 0x19
        /*006a*/ 	.short	0x0010


	//----- nvinfo : EIATTR_PARAM_CBANK
	.align		4
        /*006c*/ 	.byte	0x04, 0x0a
        /*006e*/ 	.short	(.L_19 - .L_18)
	.align		4
.L_18:
        /*0070*/ 	.word	index@(.nv.constant0._Z17bitonic_sort_stepPiii)
        /*0074*/ 	.short	0x0380
        /*0076*/ 	.short	0x0010


	//----- nvinfo : EIATTR_SW_WAR
	.align		4
.L_19:
        /*0078*/ 	.byte	0x04, 0x36
        /*007a*/ 	.short	(.L_21 - .L_20)
.L_20:
        /*007c*/ 	.word	0x00000008
.L_21:


//--------------------- .nv.callgraph             --------------------------
	.section	.nv.callgraph,"",@"SHT_CUDA_CALLGRAPH"
	.align	4
	.sectionentsize	8
	.align		4
        /*0000*/ 	.word	0x00000000
	.align		4
        /*0004*/ 	.word	0xffffffff
	.align		4
        /*0008*/ 	.word	0x00000000
	.align		4
        /*000c*/ 	.word	0xfffffffe
	.align		4
        /*0010*/ 	.word	0x00000000
	.align		4
        /*0014*/ 	.word	0xfffffffd
	.align		4
        /*0018*/ 	.word	0x00000000
	.align		4
        /*001c*/ 	.word	0xfffffffc


//--------------------- .text._Z17bitonic_sort_stepPiii --------------------------
	.section	.text._Z17bitonic_sort_stepPiii,"ax",@progbits
	.align	128
        .global         _Z17bitonic_sort_stepPiii
        .type           _Z17bitonic_sort_stepPiii,@function
        .size           _Z17bitonic_sort_stepPiii,(.L_x_2 - _Z17bitonic_sort_stepPiii)
        .other          _Z17bitonic_sort_stepPiii,@"STO_CUDA_ENTRY STV_DEFAULT"
_Z17bitonic_sort_stepPiii:
.text._Z17bitonic_sort_stepPiii:
[----:B------:R-:W-:Y:S01]  /*0000*/  LDC R1, c[0x0][0x37c] ;  /* 0x0000df00ff017b82 */ /* 0x000fe20000000800 */
[----:B------:R-:W0:Y:S01]  /*0010*/  S2R R7, SR_TID.X ;  /* 0x0000000000077919 */ /* 0x000e220000002100 */
[----:B------:R-:W0:Y:S01]  /*0020*/  LDCU UR4, c[0x0][0x360] ;  /* 0x00006c00ff0477ac */ /* 0x000e220008000800 */
[----:B------:R-:W0:Y:S01]  /*0030*/  S2R R0, SR_CTAID.X ;  /* 0x0000000000007919 */ /* 0x000e220000002500 */
[----:B------:R-:W1:Y:S01]  /*0040*/  LDCU UR5, c[0x0][0x388] ;  /* 0x00007100ff0577ac */ /* 0x000e620008000800 */
[----:B0-----:R-:W-:-:S05]  /*0050*/  IMAD R7, R0, UR4, R7 ;  /* 0x0000000400077c24 */ /* 0x001fca000f8e0207 */
[----:B-1----:R-:W-:-:S04]  /*0060*/  LOP3.LUT R9, R7, UR5, RZ, 0x3c, !PT ;  /* 0x0000000507097c12 */ /* 0x002fc8000f8e3cff */
[----:B------:R-:W-:-:S13]  /*0070*/  ISETP.GT.U32.AND P0, PT, R9, R7, PT ;  /* 0x000000070900720c */ /* 0x000fda0003f04070 */
[----:B------:R-:W-:Y:S05]  /*0080*/  @!P0 EXIT ;  /* 0x000000000000894d */ /* 0x000fea0003800000 */
[----:B------:R-:W0:Y:S02]  /*0090*/  LDCU UR4, c[0x0][0x38c] ;  /* 0x00007180ff0477ac */ /* 0x000e240008000800 */
[----:B0-----:R-:W-:Y:S01]  /*00a0*/  LOP3.LUT P0, RZ, R7, UR4, RZ, 0xc0, !PT ;  /* 0x0000000407ff7c12 */ /* 0x001fe2000f80c0ff */
[----:B------:R-:W0:-:S12]  /*00b0*/  LDCU.64 UR4, c[0x0][0x358] ;  /* 0x00006b00ff0477ac */ /* 0x000e180008000a00 */
[----:B------:R-:W-:Y:S05]  /*00c0*/  @P0 BRA `(.L_x_0) ;  /* 0x0000000000280947 */ /* 0x000fea0003800000 */
[----:B------:R-:W1:Y:S02]  /*00d0*/  LDC.64 R4, c[0x0][0x380] ;  /* 0x0000e000ff047b82 */ /* 0x000e640000000a00 */
[----:B-1----:R-:W-:-:S04]  /*00e0*/  IMAD.WIDE.U32 R2, R7, 0x4, R4 ;  /* 0x0000000407027825 */ /* 0x002fc800078e0004 */
[----:B------:R-:W-:Y:S01]  /*00f0*/  IMAD.WIDE.U32 R4, R9, 0x4, R4 ;  /* 0x0000000409047825 */ /* 0x000fe200078e0004 */
[----:B0-----:R-:W2:Y:S04]  /*0100*/  LDG.E R7, desc[UR4][R2.64] ;  /* 0x0000000402077981 */ /* 0x001ea8000c1e1900 */
[----:B------:R-:W2:Y:S02]  /*0110*/  LDG.E R0, desc[UR4][R4.64] ;  /* 0x0000000404007981 */ /* 0x000ea4000c1e1900 */
[----:B--2---:R-:W-:-:S13]  /*0120*/  ISETP.GT.AND P0, PT, R7, R0, PT ;  /* 0x000000000700720c */ /* 0x004fda0003f04270 */
[----:B------:R-:W-:Y:S05]  /*0130*/  @!P0 EXIT ;  /* 0x000000000000894d */ /* 0x000fea0003800000 */
[----:B------:R-:W-:Y:S04]  /*0140*/  STG.E desc[UR4][R2.64], R0 ;  /* 0x0000000002007986 */ /* 0x000fe8000c101904 */
[----:B------:R-:W-:Y:S01]  /*0150*/  STG.E desc[UR4][R4.64], R7 ;  /* 0x0000000704007986 */ /* 0x000fe2000c101904 */
[----:B------:R-:W-:Y:S05]  /*0160*/  EXIT ;  /* 0x000000000000794d */ /* 0x000fea0003800000 */
.L_x_0:
[----:B------:R-:W1:Y:S02]  /*0170*/  LDC.64 R2, c[0x0][0x380] ;  /* 0x0000e000ff027b82 */ /* 0x000e640000000a00 */
[----:B-1----:R-:W-:-:S04]  /*0180*/  IMAD.WIDE.U32 R4, R7, 0x4, R2 ;  /* 0x0000000407047825 */ /* 0x002fc800078e0002 */
[----:B------:R-:W-:Y:S01]  /*0190*/  IMAD.WIDE.U32 R2, R9, 0x4, R2 ;  /* 0x0000000409027825 */ /* 0x000fe200078e0002 */
[----:B0-----:R-:W2:Y:S04]  /*01a0*/  LDG.E R7, desc[UR4][R4.64] ;  /* 0x0000000404077981 */ /* 0x001ea8000c1e1900 */
[----:B------:R-:W2:Y:S02]  /*01b0*/  LDG.E R0, desc[UR4][R2.64] ;  /* 0x0000000402007981 */ /* 0x000ea4000c1e1900 */
[----:B--2---:R-:W-:-:S13]  /*01c0*/  ISETP.GE.AND P0, PT, R7, R0, PT ;  /* 0x000000000700720c */ /* 0x004fda0003f06270 */
[----:B------:R-:W-:Y:S05]  /*01d0*/  @P0 EXIT ;  /* 0x000000000000094d */ /* 0x000fea0003800000 */
[----:B------:R-:W-:Y:S04]  /*01e0*/  STG.E desc[UR4][R4.64], R0 ;  /* 0x0000000004007986 */ /* 0x000fe8000c101904 */
[----:B------:R-:W-:Y:S01]  /*01f0*/  STG.E desc[UR4][R2.64], R7 ;  /* 0x0000000702007986 */ /* 0x000fe2000c101904 */
[----:B------:R-:W-:Y:S05]  /*0200*/  EXIT ;  /* 0x000000000000794d */ /* 0x000fea0003800000 */
.L_x_1:
[----:B------:R-:W-:-:S00]  /*0210*/  BRA `(.L_x_1) ;  /* 0xfffffffc00fc7947 */ /* 0x000fc0000383ffff */
[----:B------:R-:W-:-:S00]  /*0220*/  NOP ;  /* 0x0000000000007918 */ /* 0x000fc00000000000 */
        /* <DEDUP_REMOVED lines=13> */
.L_x_2:


//--------------------- .nv.shared.reserved.0     --------------------------
	.section	.nv.shared.reserved.0,"aw",@nobits
	.weak		__nv_reservedSMEM_offset_0_alias
	.size		__nv_reservedSMEM_offset_0_alias, 0, 64
	.other		__nv_reservedSMEM_offset_0_alias,@"STO_CUDA_RESERVED_SHARED STV_DEFAULT"
__nv_reservedSMEM_offset_0_alias:
	.zero		0
	.zero		64


//--------------------- .nv.constant0._Z17bitonic_sort_stepPiii --------------------------
	.section	.nv.constant0._Z17bitonic_sort_stepPiii,"a",@progbits
	.sectionflags	@""
	.align	4
.nv.constant0._Z17bitonic_sort_stepPiii:
	.zero		912


//--------------------- SYMBOLS --------------------------

	.type		.nv.reservedSmem.offset0,@object
	.size		.nv.reservedSmem.offset0,0x4
